







.version 7.6
.target sm_75
.address_size 64



.visible .entry _Z12atax_kernel1PfS_S_(
.param .u64 _Z12atax_kernel1PfS_S__param_0,
.param .u64 _Z12atax_kernel1PfS_S__param_1,
.param .u64 _Z12atax_kernel1PfS_S__param_2
)
{
.reg .pred %p<3>;
.reg .f32 %f<52>;
.reg .b32 %r<11>;
.reg .b64 %rd<17>;


ld.param.u64 %rd8, [_Z12atax_kernel1PfS_S__param_0];
ld.param.u64 %rd9, [_Z12atax_kernel1PfS_S__param_1];
ld.param.u64 %rd10, [_Z12atax_kernel1PfS_S__param_2];
mov.u32 %r4, %ntid.x;
mov.u32 %r5, %ctaid.x;
mov.u32 %r6, %tid.x;
mad.lo.s32 %r1, %r5, %r4, %r6;
setp.gt.s32 %p1, %r1, 8191;
@%p1 bra $L__BB0_3;

cvta.to.global.u64 %rd11, %rd10;
mul.wide.s32 %rd12, %r1, 4;
add.s64 %rd1, %rd11, %rd12;
ld.global.f32 %f51, [%rd1];
shl.b32 %r8, %r1, 13;
or.b32 %r9, %r8, 8;
cvta.to.global.u64 %rd13, %rd8;
mul.wide.s32 %rd14, %r9, 4;
add.s64 %rd16, %rd13, %rd14;
cvta.to.global.u64 %rd15, %rd9;
mov.u32 %r10, 0;

$L__BB0_2:
ld.global.f32 %f4, [%rd15];
ld.global.f32 %f5, [%rd16+-32];
fma.rn.f32 %f6, %f5, %f4, %f51;
st.global.f32 [%rd1], %f6;
ld.global.f32 %f7, [%rd15+4];
ld.global.f32 %f8, [%rd16+-28];
fma.rn.f32 %f9, %f8, %f7, %f6;
st.global.f32 [%rd1], %f9;
ld.global.f32 %f10, [%rd15+8];
ld.global.f32 %f11, [%rd16+-24];
fma.rn.f32 %f12, %f11, %f10, %f9;
st.global.f32 [%rd1], %f12;
ld.global.f32 %f13, [%rd15+12];
ld.global.f32 %f14, [%rd16+-20];
fma.rn.f32 %f15, %f14, %f13, %f12;
st.global.f32 [%rd1], %f15;
ld.global.f32 %f16, [%rd15+16];
ld.global.f32 %f17, [%rd16+-16];
fma.rn.f32 %f18, %f17, %f16, %f15;
st.global.f32 [%rd1], %f18;
ld.global.f32 %f19, [%rd15+20];
ld.global.f32 %f20, [%rd16+-12];
fma.rn.f32 %f21, %f20, %f19, %f18;
st.global.f32 [%rd1], %f21;
ld.global.f32 %f22, [%rd15+24];
ld.global.f32 %f23, [%rd16+-8];
fma.rn.f32 %f24, %f23, %f22, %f21;
st.global.f32 [%rd1], %f24;
ld.global.f32 %f25, [%rd15+28];
ld.global.f32 %f26, [%rd16+-4];
fma.rn.f32 %f27, %f26, %f25, %f24;
st.global.f32 [%rd1], %f27;
ld.global.f32 %f28, [%rd15+32];
ld.global.f32 %f29, [%rd16];
fma.rn.f32 %f30, %f29, %f28, %f27;
st.global.f32 [%rd1], %f30;
ld.global.f32 %f31, [%rd15+36];
ld.global.f32 %f32, [%rd16+4];
fma.rn.f32 %f33, %f32, %f31, %f30;
st.global.f32 [%rd1], %f33;
ld.global.f32 %f34, [%rd15+40];
ld.global.f32 %f35, [%rd16+8];
fma.rn.f32 %f36, %f35, %f34, %f33;
st.global.f32 [%rd1], %f36;
ld.global.f32 %f37, [%rd15+44];
ld.global.f32 %f38, [%rd16+12];
fma.rn.f32 %f39, %f38, %f37, %f36;
st.global.f32 [%rd1], %f39;
ld.global.f32 %f40, [%rd15+48];
ld.global.f32 %f41, [%rd16+16];
fma.rn.f32 %f42, %f41, %f40, %f39;
st.global.f32 [%rd1], %f42;
ld.global.f32 %f43, [%rd15+52];
ld.global.f32 %f44, [%rd16+20];
fma.rn.f32 %f45, %f44, %f43, %f42;
st.global.f32 [%rd1], %f45;
ld.global.f32 %f46, [%rd15+56];
ld.global.f32 %f47, [%rd16+24];
fma.rn.f32 %f48, %f47, %f46, %f45;
st.global.f32 [%rd1], %f48;
ld.global.f32 %f49, [%rd15+60];
ld.global.f32 %f50, [%rd16+28];
fma.rn.f32 %f51, %f50, %f49, %f48;
st.global.f32 [%rd1], %f51;
add.s64 %rd16, %rd16, 64;
add.s64 %rd15, %rd15, 64;
add.s32 %r10, %r10, 16;
setp.ne.s32 %p2, %r10, 8192;
@%p2 bra $L__BB0_2;

$L__BB0_3:
ret;

}

.visible .entry _Z12atax_kernel2PfS_S_(
.param .u64 _Z12atax_kernel2PfS_S__param_0,
.param .u64 _Z12atax_kernel2PfS_S__param_1,
.param .u64 _Z12atax_kernel2PfS_S__param_2
)
{
.reg .pred %p<3>;
.reg .f32 %f<28>;
.reg .b32 %r<10>;
.reg .b64 %rd<17>;


ld.param.u64 %rd8, [_Z12atax_kernel2PfS_S__param_0];
ld.param.u64 %rd9, [_Z12atax_kernel2PfS_S__param_1];
ld.param.u64 %rd10, [_Z12atax_kernel2PfS_S__param_2];
mov.u32 %r4, %ntid.x;
mov.u32 %r5, %ctaid.x;
mov.u32 %r6, %tid.x;
mad.lo.s32 %r1, %r5, %r4, %r6;
setp.gt.s32 %p1, %r1, 8191;
@%p1 bra $L__BB1_3;

cvta.to.global.u64 %rd11, %rd8;
cvta.to.global.u64 %rd12, %rd9;
mul.wide.s32 %rd13, %r1, 4;
add.s64 %rd1, %rd12, %rd13;
ld.global.f32 %f27, [%rd1];
add.s32 %r8, %r1, 32768;
mul.wide.s32 %rd14, %r8, 4;
add.s64 %rd15, %rd11, %rd14;
cvta.to.global.u64 %rd16, %rd10;
mov.u32 %r9, 0;

$L__BB1_2:
ld.global.f32 %f4, [%rd16];
ld.global.f32 %f5, [%rd15+-131072];
fma.rn.f32 %f6, %f5, %f4, %f27;
st.global.f32 [%rd1], %f6;
ld.global.f32 %f7, [%rd16+4];
ld.global.f32 %f8, [%rd15+-98304];
fma.rn.f32 %f9, %f8, %f7, %f6;
st.global.f32 [%rd1], %f9;
ld.global.f32 %f10, [%rd16+8];
ld.global.f32 %f11, [%rd15+-65536];
fma.rn.f32 %f12, %f11, %f10, %f9;
st.global.f32 [%rd1], %f12;
ld.global.f32 %f13, [%rd16+12];
ld.global.f32 %f14, [%rd15+-32768];
fma.rn.f32 %f15, %f14, %f13, %f12;
st.global.f32 [%rd1], %f15;
ld.global.f32 %f16, [%rd16+16];
ld.global.f32 %f17, [%rd15];
fma.rn.f32 %f18, %f17, %f16, %f15;
st.global.f32 [%rd1], %f18;
ld.global.f32 %f19, [%rd16+20];
ld.global.f32 %f20, [%rd15+32768];
fma.rn.f32 %f21, %f20, %f19, %f18;
st.global.f32 [%rd1], %f21;
ld.global.f32 %f22, [%rd16+24];
ld.global.f32 %f23, [%rd15+65536];
fma.rn.f32 %f24, %f23, %f22, %f21;
st.global.f32 [%rd1], %f24;
ld.global.f32 %f25, [%rd16+28];
ld.global.f32 %f26, [%rd15+98304];
fma.rn.f32 %f27, %f26, %f25, %f24;
st.global.f32 [%rd1], %f27;
add.s64 %rd16, %rd16, 32;
add.s64 %rd15, %rd15, 262144;
add.s32 %r9, %r9, 8;
setp.ne.s32 %p2, %r9, 8192;
@%p2 bra $L__BB1_2;

$L__BB1_3:
ret;

}



// ===== COMPILED SASS (sm_100) =====

	.target	sm_100

	.elftype	@"ET_EXEC"


//--------------------- .note.nv.tkinfo           --------------------------
	.section	.note.nv.tkinfo,"",@"SHT_NOTE"
	.sectionflags	@"SHF_NOTE_NV_TKINFO"
	.tkinfo
        /*0018*/ 	.word	0x00000002
        /*0030*/ 	.string	""
        /*0030*/ 	.string	"ptxas"
        /*0030*/ 	.string	"Cuda compilation tools, release 13.0, V13.0.88"
        /*0030*/ 	.string	"Build cuda_13.0.r13.0/compiler.36424714_0"
        /*0030*/ 	.string	"-arch sm_100 "



//--------------------- .note.nv.cuinfo           --------------------------
	.section	.note.nv.cuinfo,"",@"SHT_NOTE"
	.sectionflags	@"SHF_NOTE_NV_CUINFO"
        /*0018*/ 	.short	0x0002
        /*001a*/ 	.short	0x004b
        /*001c*/ 	.short	0x0082
	.zero		2


//--------------------- .nv.info                  --------------------------
	.section	.nv.info,"",@"SHT_CUDA_INFO"
	.align	4


	//----- nvinfo : EIATTR_REGCOUNT
	.align		4
        /*0000*/ 	.byte	0x04, 0x2f
        /*0002*/ 	.short	(.L_1 - .L_0)
	.align		4
.L_0:
        /*0004*/ 	.word	index@(_Z12atax_kernel1PfS_S_)
        /*0008*/ 	.word	0x00000010


	//----- nvinfo : EIATTR_FRAME_SIZE
	.align		4
.L_1:
        /*000c*/ 	.byte	0x04, 0x11
        /*000e*/ 	.short	(.L_3 - .L_2)
	.align		4
.L_2:
        /*0010*/ 	.word	index@(_Z12atax_kernel1PfS_S_)
        /*0014*/ 	.word	0x00000000


	//----- nvinfo : EIATTR_REGCOUNT
	.align		4
.L_3:
        /*0018*/ 	.byte	0x04, 0x2f
        /*001a*/ 	.short	(.L_5 - .L_4)
	.align		4
.L_4:
        /*001c*/ 	.word	index@(_Z12atax_kernel2PfS_S_)
        /*0020*/ 	.word	0x00000012


	//----- nvinfo : EIATTR_FRAME_SIZE
	.align		4
.L_5:
        /*0024*/ 	.byte	0x04, 0x11
        /*0026*/ 	.short	(.L_7 - .L_6)
	.align		4
.L_6:
        /*0028*/ 	.word	index@(_Z12atax_kernel2PfS_S_)
        /*002c*/ 	.word	0x00000000


	//----- nvinfo : EIATTR_MIN_STACK_SIZE
	.align		4
.L_7:
        /*0030*/ 	.byte	0x04, 0x12
        /*0032*/ 	.short	(.L_9 - .L_8)
	.align		4
.L_8:
        /*0034*/ 	.word	index@(_Z12atax_kernel2PfS_S_)
        /*0038*/ 	.word	0x00000000


	//----- nvinfo : EIATTR_MIN_STACK_SIZE
	.align		4
.L_9:
        /*003c*/ 	.byte	0x04, 0x12
        /*003e*/ 	.short	(.L_11 - .L_10)
	.align		4
.L_10:
        /*0040*/ 	.word	index@(_Z12atax_kernel1PfS_S_)
        /*0044*/ 	.word	0x00000000
.L_11:


//--------------------- .nv.compat                --------------------------
	.section	.nv.compat,"",@"SHT_CUDA_COMPAT_INFO"
	.align	4
        /*0000*/ 	.byte	0x02, 0x09, 0x00, 0x00, 0x02, 0x02, 0x01, 0x00, 0x02, 0x05, 0x05, 0x00, 0x03, 0x07, 0x01, 0x01
        /*0010*/ 	.byte	0x02, 0x03, 0x00, 0x00, 0x02, 0x06, 0x01, 0x00, 0x04, 0x0b, 0x08, 0x00, 0x09, 0x00, 0x00, 0x00
        /*0020*/ 	.byte	0x00, 0x00, 0x00, 0x00


//--------------------- .nv.info._Z12atax_kernel2PfS_S_ --------------------------
	.section	.nv.info._Z12atax_kernel2PfS_S_,"",@"SHT_CUDA_INFO"
	.sectionflags	@""
	.align	4


	//----- nvinfo : EIATTR_CUDA_API_VERSION
	.align		4
        /*0000*/ 	.byte	0x04, 0x37
        /*0002*/ 	.short	(.L_13 - .L_12)
.L_12:
        /*0004*/ 	.word	0x00000082


	//----- nvinfo : EIATTR_KPARAM_INFO
	.align		4
.L_13:
        /*0008*/ 	.byte	0x04, 0x17
        /*000a*/ 	.short	(.L_15 - .L_14)
.L_14:
        /*000c*/ 	.word	0x00000000
        /*0010*/ 	.short	0x0002
        /*0012*/ 	.short	0x0010
        /*0014*/ 	.byte	0x00, 0xf0, 0x21, 0x00


	//----- nvinfo : EIATTR_KPARAM_INFO
	.align		4
.L_15:
        /*0018*/ 	.byte	0x04, 0x17
        /*001a*/ 	.short	(.L_17 - .L_16)
.L_16:
        /*001c*/ 	.word	0x00000000
        /*0020*/ 	.short	0x0001
        /*0022*/ 	.short	0x0008
        /*0024*/ 	.byte	0x00, 0xf0, 0x21, 0x00


	//----- nvinfo : EIATTR_KPARAM_INFO
	.align		4
.L_17:
        /*0028*/ 	.byte	0x04, 0x17
        /*002a*/ 	.short	(.L_19 - .L_18)
.L_18:
        /*002c*/ 	.word	0x00000000
        /*0030*/ 	.short	0x0000
        /*0032*/ 	.short	0x0000
        /*0034*/ 	.byte	0x00, 0xf0, 0x21, 0x00


	//----- nvinfo : EIATTR_SPARSE_MMA_MASK
	.align		4
.L_19:
        /*0038*/ 	.byte	0x03, 0x50
        /*003a*/ 	.short	0x0000


	//----- nvinfo : EIATTR_MAXREG_COUNT
	.align		4
        /*003c*/ 	.byte	0x03, 0x1b
        /*003e*/ 	.short	0x00ff


	//----- nvinfo : EIATTR_MERCURY_ISA_VERSION
	.align		4
        /*0040*/ 	.byte	0x03, 0x5f
        /*0042*/ 	.short	0x0101


	//----- nvinfo : EIATTR_VRC_CTA_INIT_COUNT
	.align		4
        /*0044*/ 	.byte	0x02, 0x4a
	.zero		1
	.zero		1


	//----- nvinfo : EIATTR_EXIT_INSTR_OFFSETS
	.align		4
        /*0048*/ 	.byte	0x04, 0x1c
        /*004a*/ 	.short	(.L_21 - .L_20)


	//   ....[0]....
.L_20:
        /*004c*/ 	.word	0x00000060


	//   ....[1]....
        /*0050*/ 	.word	0x000009e0


	//----- nvinfo : EIATTR_CBANK_PARAM_SIZE
	.align		4
.L_21:
        /*0054*/ 	.byte	0x03, 0x19
        /*0056*/ 	.short	0x0018


	//----- nvinfo : EIATTR_PARAM_CBANK
	.align		4
        /*0058*/ 	.byte	0x04, 0x0a
        /*005a*/ 	.short	(.L_23 - .L_22)
	.align		4
.L_22:
        /*005c*/ 	.word	index@(.nv.constant0._Z12atax_kernel2PfS_S_)
        /*0060*/ 	.short	0x0380
        /*0062*/ 	.short	0x0018


	//----- nvinfo : EIATTR_SW_WAR
	.align		4
.L_23:
        /*0064*/ 	.byte	0x04, 0x36
        /*0066*/ 	.short	(.L_25 - .L_24)
.L_24:
        /*0068*/ 	.word	0x00000008
.L_25:


//--------------------- .nv.info._Z12atax_kernel1PfS_S_ --------------------------
	.section	.nv.info._Z12atax_kernel1PfS_S_,"",@"SHT_CUDA_INFO"
	.sectionflags	@""
	.align	4


	//----- nvinfo : EIATTR_CUDA_API_VERSION
	.align		4
        /*0000*/ 	.byte	0x04, 0x37
        /*0002*/ 	.short	(.L_27 - .L_26)
.L_26:
        /*0004*/ 	.word	0x00000082


	//----- nvinfo : EIATTR_KPARAM_INFO
	.align		4
.L_27:
        /*0008*/ 	.byte	0x04, 0x17
        /*000a*/ 	.short	(.L_29 - .L_28)
.L_28:
        /*000c*/ 	.word	0x00000000
        /*0010*/ 	.short	0x0002
        /*0012*/ 	.short	0x0010
        /*0014*/ 	.byte	0x00, 0xf0, 0x21, 0x00


	//----- nvinfo : EIATTR_KPARAM_INFO
	.align		4
.L_29:
        /*0018*/ 	.byte	0x04, 0x17
        /*001a*/ 	.short	(.L_31 - .L_30)
.L_30:
        /*001c*/ 	.word	0x00000000
        /*0020*/ 	.short	0x0001
        /*0022*/ 	.short	0x0008
        /*0024*/ 	.byte	0x00, 0xf0, 0x21, 0x00


	//----- nvinfo : EIATTR_KPARAM_INFO
	.align		4
.L_31:
        /*0028*/ 	.byte	0x04, 0x17
        /*002a*/ 	.short	(.L_33 - .L_32)
.L_32:
        /*002c*/ 	.word	0x00000000
        /*0030*/ 	.short	0x0000
        /*0032*/ 	.short	0x0000
        /*0034*/ 	.byte	0x00, 0xf0, 0x21, 0x00


	//----- nvinfo : EIATTR_SPARSE_MMA_MASK
	.align		4
.L_33:
        /*0038*/ 	.byte	0x03, 0x50
        /*003a*/ 	.short	0x0000


	//----- nvinfo : EIATTR_MAXREG_COUNT
	.align		4
        /*003c*/ 	.byte	0x03, 0x1b
        /*003e*/ 	.short	0x00ff


	//----- nvinfo : EIATTR_MERCURY_ISA_VERSION
	.align		4
        /*0040*/ 	.byte	0x03, 0x5f
        /*0042*/ 	.short	0x0101


	//----- nvinfo : EIATTR_VRC_CTA_INIT_COUNT
	.align		4
        /*0044*/ 	.byte	0x02, 0x4a
	.zero		1
	.zero		1


	//----- nvinfo : EIATTR_EXIT_INSTR_OFFSETS
	.align		4
        /*0048*/ 	.byte	0x04, 0x1c
        /*004a*/ 	.short	(.L_35 - .L_34)


	//   ....[0]....
.L_34:
        /*004c*/ 	.word	0x00000060


	//   ....[1]....
        /*0050*/ 	.word	0x000005e0


	//----- nvinfo : EIATTR_CBANK_PARAM_SIZE
	.align		4
.L_35:
        /*0054*/ 	.byte	0x03, 0x19
        /*0056*/ 	.short	0x0018


	//----- nvinfo : EIATTR_PARAM_CBANK
	.align		4
        /*0058*/ 	.byte	0x04, 0x0a
        /*005a*/ 	.short	(.L_37 - .L_36)
	.align		4
.L_36:
        /*005c*/ 	.word	index@(.nv.constant0._Z12atax_kernel1PfS_S_)
        /*0060*/ 	.short	0x0380
        /*0062*/ 	.short	0x0018


	//----- nvinfo : EIATTR_SW_WAR
	.align		4
.L_37:
        /*0064*/ 	.byte	0x04, 0x36
        /*0066*/ 	.short	(.L_39 - .L_38)
.L_38:
        /*0068*/ 	.word	0x00000008
.L_39:


//--------------------- .nv.callgraph             --------------------------
	.section	.nv.callgraph,"",@"SHT_CUDA_CALLGRAPH"
	.align	4
	.sectionentsize	8
	.align		4
        /*0000*/ 	.word	0x00000000
	.align		4
        /*0004*/ 	.word	0xffffffff
	.align		4
        /*0008*/ 	.word	0x00000000
	.align		4
        /*000c*/ 	.word	0xfffffffe
	.align		4
        /*0010*/ 	.word	0x00000000
	.align		4
        /*0014*/ 	.word	0xfffffffd
	.align		4
        /*0018*/ 	.word	0x00000000
	.align		4
        /*001c*/ 	.word	0xfffffffc


//--------------------- .text._Z12atax_kernel2PfS_S_ --------------------------
	.section	.text._Z12atax_kernel2PfS_S_,"ax",@progbits
	.align	128
        .global         _Z12atax_kernel2PfS_S_
        .type           _Z12atax_kernel2PfS_S_,@function
        .size           _Z12atax_kernel2PfS_S_,(.L_x_4 - _Z12atax_kernel2PfS_S_)
        .other          _Z12atax_kernel2PfS_S_,@"STO_CUDA_ENTRY STV_DEFAULT"
_Z12atax_kernel2PfS_S_:
.text._Z12atax_kernel2PfS_S_:
[----:B------:R-:W-:Y:S01]  /*0000*/  LDC R1, c[0x0][0x37c] ;  /* 0x0000df00ff017b82 */ /* 0x000fe20000000800 */
[----:B------:R-:W0:Y:S01]  /*0010*/  S2R R7, SR_CTAID.X ;  /* 0x0000000000077919 */ /* 0x000e220000002500 */
[----:B------:R-:W0:Y:S01]  /*0020*/  LDCU UR4, c[0x0][0x360] ;  /* 0x00006c00ff0477ac */ /* 0x000e220008000800 */
[----:B------:R-:W0:Y:S02]  /*0030*/  S2R R0, SR_TID.X ;  /* 0x0000000000007919 */ /* 0x000e240000002100 */
[----:B0-----:R-:W-:-:S05]  /*0040*/  IMAD R7, R7, UR4, R0 ;  /* 0x0000000407077c24 */ /* 0x001fca000f8e0200 */
[----:B------:R-:W-:-:S13]  /*0050*/  ISETP.GT.AND P0, PT, R7, 0x1fff, PT ;  /* 0x00001fff0700780c */ /* 0x000fda0003f04270 */
[----:B------:R-:W-:Y:S05]  /*0060*/  @P0 EXIT ;  /* 0x000000000000094d */ /* 0x000fea0003800000 */
[----:B------:R-:W0:Y:S01]  /*0070*/  LDC.64 R2, c[0x0][0x388] ;  /* 0x0000e200ff027b82 */ /* 0x000e220000000a00 */
[----:B------:R-:W1:Y:S07]  /*0080*/  LDCU.64 UR6, c[0x0][0x358] ;  /* 0x00006b00ff0677ac */ /* 0x000e6e0008000a00 */
[----:B------:R-:W2:Y:S01]  /*0090*/  LDC.64 R4, c[0x0][0x380] ;  /* 0x0000e000ff047b82 */ /* 0x000ea20000000a00 */
[----:B0-----:R-:W-:-:S05]  /*00a0*/  IMAD.WIDE R2, R7, 0x4, R2 ;  /* 0x0000000407027825 */ /* 0x001fca00078e0202 */
[----:B-1----:R0:W5:Y:S02]  /*00b0*/  LDG.E R9, desc[UR6][R2.64] ;  /* 0x0000000602097981 */ /* 0x002164000c1e1900 */
[----:B------:R-:W1:Y:S01]  /*00c0*/  LDC R11, c[0x0][0x394] ;  /* 0x0000e500ff0b7b82 */ /* 0x000e620000000800 */
[----:B------:R-:W3:Y:S01]  /*00d0*/  LDCU UR4, c[0x0][0x390] ;  /* 0x00007200ff0477ac */ /* 0x000ee20008000800 */
[----:B------:R-:W-:-:S05]  /*00e0*/  IADD3 R7, PT, PT, R7, 0x8000, RZ ;  /* 0x0000800007077810 */ /* 0x000fca0007ffe0ff */
[----:B--2---:R-:W-:-:S03]  /*00f0*/  IMAD.WIDE R4, R7, 0x4, R4 ;  /* 0x0000000407047825 */ /* 0x004fc600078e0204 */
[----:B------:R-:W-:Y:S02]  /*0100*/  MOV R8, R4 ;  /* 0x0000000400087202 */ /* 0x000fe40000000f00 */
[----:B------:R-:W-:Y:S02]  /*0110*/  MOV R7, R5 ;  /* 0x0000000500077202 */ /* 0x000fe40000000f00 */
[----:B---3--:R-:W-:Y:S01]  /*0120*/  MOV R0, UR4 ;  /* 0x0000000400007c02 */ /* 0x008fe20008000f00 */
[----:B0-----:R-:W-:-:S06]  /*0130*/  UMOV UR4, URZ ;  /* 0x000000ff00047c82 */ /* 0x001fcc0008000000 */
.L_x_0:
[----:B------:R-:W-:Y:S02]  /*0140*/  MOV R6, R8 ;  /* 0x0000000800067202 */ /* 0x000fe40000000f00 */
[----:B------:R-:W-:Y:S02]  /*0150*/  MOV R4, R0 ;  /* 0x0000000000047202 */ /* 0x000fe40000000f00 */
[----:B-1----:R-:W-:Y:S01]  /*0160*/  MOV R5, R11 ;  /* 0x0000000b00057202 */ /* 0x002fe20000000f00 */
[----:B------:R-:W2:Y:S04]  /*0170*/  LDG.E R8, desc[UR6][R6.64+-0x20000] ;  /* 0xfe00000606087981 */ /* 0x000ea8000c1e1900 */
[----:B------:R-:W2:Y:S02]  /*0180*/  LDG.E R0, desc[UR6][R4.64] ;  /* 0x0000000604007981 */ /* 0x000ea4000c1e1900 */
[----:B--23-5:R-:W-:-:S05]  /*0190*/  FFMA R9, R0, R8, R9 ;  /* 0x0000000800097223 */ /* 0x02cfca0000000009 */
[----:B------:R0:W-:Y:S04]  /*01a0*/  STG.E desc[UR6][R2.64], R9 ;  /* 0x0000000902007986 */ /* 0x0001e8000c101906 */
[----:B------:R-:W2:Y:S04]  /*01b0*/  LDG.E R0, desc[UR6][R4.64+0x4] ;  /* 0x0000040604007981 */ /* 0x000ea8000c1e1900 */
[----:B------:R-:W2:Y:S02]  /*01c0*/  LDG.E R8, desc[UR6][R6.64+-0x18000] ;  /* 0xfe80000606087981 */ /* 0x000ea4000c1e1900 */
[----:B--2---:R-:W-:-:S05]  /*01d0*/  FFMA R11, R0, R8, R9 ;  /* 0x00000008000b7223 */ /* 0x004fca0000000009 */
[----:B------:R1:W-:Y:S04]  /*01e0*/  STG.E desc[UR6][R2.64], R11 ;  /* 0x0000000b02007986 */ /* 0x0003e8000c101906 */
[----:B------:R-:W2:Y:S04]  /*01f0*/  LDG.E R0, desc[UR6][R4.64+0x8] ;  /* 0x0000080604007981 */ /* 0x000ea8000c1e1900 */
[----:B------:R-:W2:Y:S02]  /*0200*/  LDG.E R8, desc[UR6][R6.64+-0x10000] ;  /* 0xff00000606087981 */ /* 0x000ea4000c1e1900 */
[----:B--2---:R-:W-:-:S05]  /*0210*/  FFMA R13, R0, R8, R11 ;  /* 0x00000008000d7223 */ /* 0x004fca000000000b */
[----:B------:R2:W-:Y:S04]  /*0220*/  STG.E desc[UR6][R2.64], R13 ;  /* 0x0000000d02007986 */ /* 0x0005e8000c101906 */
[----:B------:R-:W0:Y:S04]  /*0230*/  LDG.E R0, desc[UR6][R4.64+0xc] ;  /* 0x00000c0604007981 */ /* 0x000e28000c1e1900 */
[----:B------:R-:W0:Y:S02]  /*0240*/  LDG.E R8, desc[UR6][R6.64+-0x8000] ;  /* 0xff80000606087981 */ /* 0x000e24000c1e1900 */
[----:B0-----:R-:W-:-:S05]  /*0250*/  FFMA R9, R0, R8, R13 ;  /* 0x0000000800097223 */ /* 0x001fca000000000d */
[----:B------:R0:W-:Y:S04]  /*0260*/  STG.E desc[UR6][R2.64], R9 ;  /* 0x0000000902007986 */ /* 0x0001e8000c101906 */
[----:B------:R-:W1:Y:S04]  /*0270*/  LDG.E R0, desc[UR6][R4.64+0x10] ;  /* 0x0000100604007981 */ /* 0x000e68000c1e1900 */
[----:B------:R-:W1:Y:S02]  /*0280*/  LDG.E R8, desc[UR6][R6.64] ;  /* 0x0000000606087981 */ /* 0x000e64000c1e1900 */
[----:B-1----:R-:W-:-:S05]  /*0290*/  FFMA R11, R0, R8, R9 ;  /* 0x00000008000b7223 */ /* 0x002fca0000000009 */
        /* <DEDUP_REMOVED lines=56> */
[----:B------:R-:W-:Y:S04]  /*0620*/  STG.E desc[UR6][R2.64], R9 ;  /* 0x0000000902007986 */ /* 0x000fe8000c101906 */
        /* <DEDUP_REMOVED lines=11> */
[----:B------:R-:W-:Y:S04]  /*06e0*/  STG.E desc[UR6][R2.64], R15 ;  /* 0x0000000f02007986 */ /* 0x000fe8000c101906 */
        /* <DEDUP_REMOVED lines=32> */
[----:B------:R-:W4:Y:S04]  /*08f0*/  LDG.E R0, desc[UR6][R4.64+0x78] ;  /* 0x0000780604007981 */ /* 0x000f28000c1e1900 */
[----:B------:R-:W4:Y:S02]  /*0900*/  LDG.E R8, desc[UR6][R6.64+0xd0000] ;  /* 0x0d00000606087981 */ /* 0x000f24000c1e1900 */
[----:B----4-:R-:W-:-:S05]  /*0910*/  FFMA R15, R0, R8, R13 ;  /* 0x00000008000f7223 */ /* 0x010fca000000000d */
[----:B------:R3:W-:Y:S04]  /*0920*/  STG.E desc[UR6][R2.64], R15 ;  /* 0x0000000f02007986 */ /* 0x0007e8000c101906 */
[----:B------:R-:W4:Y:S04]  /*0930*/  LDG.E R0, desc[UR6][R4.64+0x7c] ;  /* 0x00007c0604007981 */ /* 0x000f28000c1e1900 */
[----:B--2---:R1:W4:Y:S01]  /*0940*/  LDG.E R9, desc[UR6][R6.64+0xd8000] ;  /* 0x0d80000606097981 */ /* 0x004322000c1e1900 */
[----:B------:R-:W-:-:S04]  /*0950*/  UIADD3 UR4, UPT, UPT, UR4, 0x20, URZ ;  /* 0x0000002004047890 */ /* 0x000fc8000fffe0ff */
[----:B------:R-:W-:Y:S01]  /*0960*/  UISETP.NE.AND UP0, UPT, UR4, 0x2000, UPT ;  /* 0x000020000400788c */ /* 0x000fe2000bf05270 */
[----:B------:R-:W-:-:S04]  /*0970*/  IADD3 R8, P1, PT, R6, 0x100000, RZ ;  /* 0x0010000006087810 */ /* 0x000fc80007f3e0ff */
[----:B-1----:R-:W-:Y:S01]  /*0980*/  IADD3.X R7, PT, PT, RZ, R7, RZ, P1, !PT ;  /* 0x00000007ff077210 */ /* 0x002fe20000ffe4ff */
[----:B----4-:R-:W-:-:S05]  /*0990*/  FFMA R9, R0, R9, R15 ;  /* 0x0000000900097223 */ /* 0x010fca000000000f */
[----:B------:R3:W-:Y:S01]  /*09a0*/  STG.E desc[UR6][R2.64], R9 ;  /* 0x0000000902007986 */ /* 0x0007e2000c101906 */
[----:B------:R-:W-:-:S04]  /*09b0*/  IADD3 R0, P0, PT, R4, 0x80, RZ ;  /* 0x0000008004007810 */ /* 0x000fc80007f1e0ff */
[----:B0-----:R-:W-:Y:S01]  /*09c0*/  IADD3.X R11, PT, PT, RZ, R5, RZ, P0, !PT ;  /* 0x00000005ff0b7210 */ /* 0x001fe200007fe4ff */
[----:B------:R-:W-:Y:S08]  /*09d0*/  BRA.U UP0, `(.L_x_0) ;  /* 0xfffffff500d87547 */ /* 0x000ff0000b83ffff */
[----:B------:R-:W-:Y:S05]  /*09e0*/  EXIT ;  /* 0x000000000000794d */ /* 0x000fea0003800000 */
.L_x_1:
[----:B------:R-:W-:-:S00]  /*09f0*/  BRA `(.L_x_1) ;  /* 0xfffffffc00fc7947 */ /* 0x000fc0000383ffff */
[----:B------:R-:W-:-:S00]  /*0a00*/  NOP ;  /* 0x0000000000007918 */ /* 0x000fc00000000000 */
[----:B------:R-:W-:-:S00]  /*0a10*/  NOP ;  /* 0x0000000000007918 */ /* 0x000fc00000000000 */
[----:B------:R-:W-:-:S00]  /*0a20*/  NOP ;  /* 0x0000000000007918 */ /* 0x000fc00000000000 */
[----:B------:R-:W-:-:S00]  /*0a30*/  NOP ;  /* 0x0000000000007918 */ /* 0x000fc00000000000 */
[----:B------:R-:W-:-:S00]  /*0a40*/  NOP ;  /* 0x0000000000007918 */ /* 0x000fc00000000000 */
[----:B------:R-:W-:-:S00]  /*0a50*/  NOP ;  /* 0x0000000000007918 */ /* 0x000fc00000000000 */
[----:B------:R-:W-:-:S00]  /*0a60*/  NOP ;  /* 0x0000000000007918 */ /* 0x000fc00000000000 */
[----:B------:R-:W-:-:S00]  /*0a70*/  NOP ;  /* 0x0000000000007918 */ /* 0x000fc00000000000 */
.L_x_4:


//--------------------- .text._Z12atax_kernel1PfS_S_ --------------------------
	.section	.text._Z12atax_kernel1PfS_S_,"ax",@progbits
	.align	128
        .global         _Z12atax_kernel1PfS_S_
        .type           _Z12atax_kernel1PfS_S_,@function
        .size           _Z12atax_kernel1PfS_S_,(.L_x_5 - _Z12atax_kernel1PfS_S_)
        .other          _Z12atax_kernel1PfS_S_,@"STO_CUDA_ENTRY STV_DEFAULT"
_Z12atax_kernel1PfS_S_:
.text._Z12atax_kernel1PfS_S_:
        /* <DEDUP_REMOVED lines=14> */
[----:B------:R-:W-:-:S05]  /*00e0*/  LEA R7, R7, 0x8, 0xd ;  /* 0x0000000807077811 */ /* 0x000fca00078e68ff */
[----:B--2---:R-:W-:-:S03]  /*00f0*/  IMAD.WIDE R4, R7, 0x4, R4 ;  /* 0x0000000407047825 */ /* 0x004fc600078e0204 */
[----:B------:R-:W-:Y:S02]  /*0100*/  MOV R8, R4 ;  /* 0x0000000400087202 */ /* 0x000fe40000000f00 */
[----:B------:R-:W-:Y:S02]  /*0110*/  MOV R7, R5 ;  /* 0x0000000500077202 */ /* 0x000fe40000000f00 */
[----:B---3--:R-:W-:Y:S01]  /*0120*/  MOV R0, UR4 ;  /* 0x0000000400007c02 */ /* 0x008fe20008000f00 */
[----:B0-----:R-:W-:-:S06]  /*0130*/  UMOV UR4, URZ ;  /* 0x000000ff00047c82 */ /* 0x001fcc0008000000 */
.L_x_2:
[----:B------:R-:W-:Y:S02]  /*0140*/  MOV R6, R8 ;  /* 0x0000000800067202 */ /* 0x000fe40000000f00 */
[----:B------:R-:W-:Y:S02]  /*0150*/  MOV R4, R0 ;  /* 0x0000000000047202 */ /* 0x000fe40000000f00 */
[----:B-1----:R-:W-:Y:S01]  /*0160*/  MOV R5, R11 ;  /* 0x0000000b00057202 */ /* 0x002fe20000000f00 */
[----:B--2---:R-:W2:Y:S04]  /*0170*/  LDG.E R8, desc[UR6][R6.64+-0x20] ;  /* 0xffffe00606087981 */ /* 0x004ea8000c1e1900 */
[----:B------:R-:W2:Y:S02]  /*0180*/  LDG.E R0, desc[UR6][R4.64] ;  /* 0x0000000604007981 */ /* 0x000ea4000c1e1900 */
[----:B--2--5:R-:W-:-:S05]  /*0190*/  FFMA R9, R0, R8, R9 ;  /* 0x0000000800097223 */ /* 0x024fca0000000009 */
        /* <DEDUP_REMOVED lines=58> */
[----:B------:R-:W0:Y:S01]  /*0540*/  LDG.E R8, desc[UR6][R6.64+0x1c] ;  /* 0x00001c0606087981 */ /* 0x000e22000c1e1900 */
[----:B------:R-:W-:-:S04]  /*0550*/  UIADD3 UR4, UPT, UPT, UR4, 0x10, URZ ;  /* 0x0000001004047890 */ /* 0x000fc8000fffe0ff */
[----:B------:R-:W-:Y:S01]  /*0560*/  UISETP.NE.AND UP0, UPT, UR4, 0x2000, UPT ;  /* 0x000020000400788c */ /* 0x000fe2000bf05270 */
[----:B0-----:R-:W-:-:S05]  /*0570*/  FFMA R9, R0, R8, R13 ;  /* 0x0000000800097223 */ /* 0x001fca000000000d */
[----:B------:R2:W-:Y:S01]  /*0580*/  STG.E desc[UR6][R2.64], R9 ;  /* 0x0000000902007986 */ /* 0x0005e2000c101906 */
[----:B------:R-:W-:Y:S02]  /*0590*/  IADD3 R8, P0, PT, R6, 0x40, RZ ;  /* 0x0000004006087810 */ /* 0x000fe40007f1e0ff */
[----:B------:R-:W-:Y:S02]  /*05a0*/  IADD3 R0, P1, PT, R4, 0x40, RZ ;  /* 0x0000004004007810 */ /* 0x000fe40007f3e0ff */
[----:B------:R-:W-:Y:S02]  /*05b0*/  IADD3.X R7, PT, PT, RZ, R7, RZ, P0, !PT ;  /* 0x00000007ff077210 */ /* 0x000fe400007fe4ff */
[----:B-1----:R-:W-:Y:S01]  /*05c0*/  IADD3.X R11, PT, PT, RZ, R5, RZ, P1, !PT ;  /* 0x00000005ff0b7210 */ /* 0x002fe20000ffe4ff */
[----:B------:R-:W-:Y:S08]  /*05d0*/  BRA.U UP0, `(.L_x_2) ;  /* 0xfffffff900d87547 */ /* 0x000ff0000b83ffff */
[----:B------:R-:W-:Y:S05]  /*05e0*/  EXIT ;  /* 0x000000000000794d */ /* 0x000fea0003800000 */
.L_x_3:
        /* <DEDUP_REMOVED lines=9> */
.L_x_5:


//--------------------- .nv.shared.reserved.0     --------------------------
	.section	.nv.shared.reserved.0,"aw",@nobits
	.weak		__nv_reservedSMEM_offset_0_alias
	.size		__nv_reservedSMEM_offset_0_alias, 0, 64
	.other		__nv_reservedSMEM_offset_0_alias,@"STO_CUDA_RESERVED_SHARED STV_DEFAULT"
__nv_reservedSMEM_offset_0_alias:
	.zero		0
	.zero		64


//--------------------- .nv.constant0._Z12atax_kernel2PfS_S_ --------------------------
	.section	.nv.constant0._Z12atax_kernel2PfS_S_,"a",@progbits
	.sectionflags	@""
	.align	4
.nv.constant0._Z12atax_kernel2PfS_S_:
	.zero		920


//--------------------- .nv.constant0._Z12atax_kernel1PfS_S_ --------------------------
	.section	.nv.constant0._Z12atax_kernel1PfS_S_,"a",@progbits
	.sectionflags	@""
	.align	4
.nv.constant0._Z12atax_kernel1PfS_S_:
	.zero		920


//--------------------- SYMBOLS --------------------------

	.type		.nv.reservedSmem.offset0,@object
	.size		.nv.reservedSmem.offset0,0x4
